	.headerflags	@"EF_CUDA_TEXMODE_UNIFIED EF_CUDA_64BIT_ADDRESS EF_CUDA_ACCELERATORS EF_CUDA_SM90 EF_CUDA_VIRTUAL_SM(EF_CUDA_SM90)"
	.elftype	@"ET_EXEC"


//--------------------- .nv.info                  --------------------------
	.section	.nv.info,"",@"SHT_CUDA_INFO"
	.align	4


	//----- nvinfo : EIATTR_REGCOUNT
	.align		4
        /*0000*/ 	.byte	0x04, 0x2f
        /*0002*/ 	.short	(.L_1 - .L_0)
	.align		4
.L_0:
        /*0004*/ 	.word	index@(triton_poi_fused__safe_softmax_3)
        /*0008*/ 	.word	0x00000012


	//----- nvinfo : EIATTR_MIN_STACK_SIZE
	.align		4
.L_1:
        /*000c*/ 	.byte	0x04, 0x12
        /*000e*/ 	.short	(.L_3 - .L_2)
	.align		4
.L_2:
        /*0010*/ 	.word	index@(triton_poi_fused__safe_softmax_3)
        /*0014*/ 	.word	0x00000000


	//----- nvinfo : EIATTR_FRAME_SIZE
	.align		4
.L_3:
        /*0018*/ 	.byte	0x04, 0x11
        /*001a*/ 	.short	(.L_5 - .L_4)
	.align		4
.L_4:
        /*001c*/ 	.word	index@(triton_poi_fused__safe_softmax_3)
        /*0020*/ 	.word	0x00000000


	//----- nvinfo : EIATTR_MIN_STACK_SIZE
	.align		4
.L_5:
        /*0024*/ 	.byte	0x04, 0x12
        /*0026*/ 	.short	(.L_7 - .L_6)
	.align		4
.L_6:
        /*0028*/ 	.word	index@(triton_poi_fused__safe_softmax_3)
        /*002c*/ 	.word	0x00000000
.L_7:


//--------------------- .nv.info.triton_poi_fused__safe_softmax_3 --------------------------
	.section	.nv.info.triton_poi_fused__safe_softmax_3,"",@"SHT_CUDA_INFO"
	.sectionflags	@""
	.align	4


	//----- nvinfo : EIATTR_CUDA_API_VERSION
	.align		4
        /*0000*/ 	.byte	0x04, 0x37
        /*0002*/ 	.short	(.L_9 - .L_8)
.L_8:
        /*0004*/ 	.word	0x0000007c


	//----- nvinfo : EIATTR_KPARAM_INFO
	.align		4
.L_9:
        /*0008*/ 	.byte	0x04, 0x17
        /*000a*/ 	.short	(.L_11 - .L_10)
.L_10:
        /*000c*/ 	.word	0x00000000
        /*0010*/ 	.short	0x0002
        /*0012*/ 	.short	0x0010
        /*0014*/ 	.byte	0x00, 0xf0, 0x11, 0x00


	//----- nvinfo : EIATTR_KPARAM_INFO
	.align		4
.L_11:
        /*0018*/ 	.byte	0x04, 0x17
        /*001a*/ 	.short	(.L_13 - .L_12)
.L_12:
        /*001c*/ 	.word	0x00000000
        /*0020*/ 	.short	0x0001
        /*0022*/ 	.short	0x0008
        /*0024*/ 	.byte	0x00, 0xf4, 0x21, 0x00


	//----- nvinfo : EIATTR_KPARAM_INFO
	.align		4
.L_13:
        /*0028*/ 	.byte	0x04, 0x17
        /*002a*/ 	.short	(.L_15 - .L_14)
.L_14:
        /*002c*/ 	.word	0x00000000
        /*0030*/ 	.short	0x0000
        /*0032*/ 	.short	0x0000
        /*0034*/ 	.byte	0x00, 0xf4, 0x21, 0x00


	//----- nvinfo : EIATTR_SPARSE_MMA_MASK
	.align		4
.L_15:
        /*0038*/ 	.byte	0x03, 0x50
        /*003a*/ 	.short	0x0000


	//----- nvinfo : EIATTR_MAXREG_COUNT
	.align		4
        /*003c*/ 	.byte	0x03, 0x1b
        /*003e*/ 	.short	0x00ff


	//----- nvinfo : EIATTR_EXIT_INSTR_OFFSETS
	.align		4
        /*0040*/ 	.byte	0x04, 0x1c
        /*0042*/ 	.short	(.L_17 - .L_16)


	//   ....[0]....
.L_16:
        /*0044*/ 	.word	0x000003e0


	//   ....[1]....
        /*0048*/ 	.word	0x00000400


	//----- nvinfo : EIATTR_REQNTID
	.align		4
.L_17:
        /*004c*/ 	.byte	0x04, 0x10
        /*004e*/ 	.short	(.L_19 - .L_18)
.L_18:
        /*0050*/ 	.word	0x00000080
        /*0054*/ 	.word	0x00000001
        /*0058*/ 	.word	0x00000001


	//----- nvinfo : EIATTR_CBANK_PARAM_SIZE
	.align		4
.L_19:
        /*005c*/ 	.byte	0x03, 0x19
        /*005e*/ 	.short	0x0014


	//----- nvinfo : EIATTR_PARAM_CBANK
	.align		4
        /*0060*/ 	.byte	0x04, 0x0a
        /*0062*/ 	.short	(.L_21 - .L_20)
	.align		4
.L_20:
        /*0064*/ 	.word	index@(.nv.constant0.triton_poi_fused__safe_softmax_3)
        /*0068*/ 	.short	0x0210
        /*006a*/ 	.short	0x0014


	//----- nvinfo : EIATTR_SW_WAR
	.align		4
.L_21:
        /*006c*/ 	.byte	0x04, 0x36
        /*006e*/ 	.short	(.L_23 - .L_22)
.L_22:
        /*0070*/ 	.word	0x00000008
.L_23:


//--------------------- .nv.callgraph             --------------------------
	.section	.nv.callgraph,"",@"SHT_CUDA_CALLGRAPH"
	.align	4
	.sectionentsize	8
	.align		4
        /*0000*/ 	.word	0x00000000
	.align		4
        /*0004*/ 	.word	0xffffffff
	.align		4
        /*0008*/ 	.word	0x00000000
	.align		4
        /*000c*/ 	.word	0xfffffffe
	.align		4
        /*0010*/ 	.word	0x00000000
	.align		4
        /*0014*/ 	.word	0xfffffffd
	.align		4
        /*0018*/ 	.word	0x00000000
	.align		4
        /*001c*/ 	.word	0xfffffffc


//--------------------- .text.triton_poi_fused__safe_softmax_3 --------------------------
	.section	.text.triton_poi_fused__safe_softmax_3,"ax",@progbits
	.align	128
        .global         triton_poi_fused__safe_softmax_3
        .type           triton_poi_fused__safe_softmax_3,@function
        .size           triton_poi_fused__safe_softmax_3,(.L_x_1 - triton_poi_fused__safe_softmax_3)
        .other          triton_poi_fused__safe_softmax_3,@"STO_CUDA_ENTRY STV_DEFAULT"
triton_poi_fused__safe_softmax_3:
.text.triton_poi_fused__safe_softmax_3:
[----:B------:R-:W0:Y:S02]  /*0000*/  LDC R1, c[0x0][0x28] ;  /* 0x00000a00ff017b82 */ /* 0x000e240000000800 */
[----:B------:R-:W1:Y:S01]  /*0010*/  S2R R0, SR_TID.X ;  /* 0x0000000000007919 */ /* 0x000e620000002100 */
[----:B------:R-:W2:Y:S01]  /*0020*/  LDC.64 R2, c[0x0][0x210] ;  /* 0x00008400ff027b82 */ /* 0x000ea20000000a00 */
[----:B------:R-:W-:Y:S01]  /*0030*/  CS2R R14, SRZ ;  /* 0x00000000000e7805 */ /* 0x000fe2000001ff00 */
[----:B------:R-:W-:Y:S01]  /*0040*/  ULDC.64 UR4, c[0x0][0x208] ;  /* 0x0000820000047ab9 */ /* 0x000fe20000000a00 */
[----:B------:R-:W3:Y:S01]  /*0050*/  S2R R7, SR_CTAID.X ;  /* 0x0000000000077919 */ /* 0x000ee20000002500 */
[----:B-1----:R-:W-:Y:S01]  /*0060*/  IMAD.SHL.U32 R0, R0, 0x2, RZ ;  /* 0x0000000200007824 */ /* 0x002fe200078e00ff */
[----:B---3--:R-:W-:-:S04]  /*0070*/  SHF.R.S32.HI R4, RZ, 0x17, R7 ;  /* 0x00000017ff047819 */ /* 0x008fc80000011407 */
[----:B------:R-:W-:Y:S02]  /*0080*/  LOP3.LUT R0, R0, 0xfe, RZ, 0xc0, !PT ;  /* 0x000000fe00007812 */ /* 0x000fe400078ec0ff */
[----:B------:R-:W-:-:S03]  /*0090*/  SGXT R4, R4, 0x1 ;  /* 0x000000010404781a */ /* 0x000fc60000000200 */
[----:B------:R-:W-:-:S05]  /*00a0*/  IMAD R7, R7, 0x100, R0 ;  /* 0x0000010007077824 */ /* 0x000fca00078e0200 */
[----:B------:R-:W-:Y:S02]  /*00b0*/  LEA.HI R4, R4, R7, RZ, 0x2 ;  /* 0x0000000704047211 */ /* 0x000fe400078f10ff */
[----:B------:R-:W-:Y:S02]  /*00c0*/  ISETP.GE.AND P0, PT, R7, 0x400, PT ;  /* 0x000004000700780c */ /* 0x000fe40003f06270 */
[----:B------:R-:W-:-:S05]  /*00d0*/  LOP3.LUT R5, R4, 0xfffffffc, RZ, 0xc0, !PT ;  /* 0xfffffffc04057812 */ /* 0x000fca00078ec0ff */
[----:B--2---:R-:W-:-:S06]  /*00e0*/  IMAD.WIDE R4, R5, 0x4, R2 ;  /* 0x0000000405047825 */ /* 0x004fcc00078e0202 */
[----:B------:R-:W2:Y:S01]  /*00f0*/  @!P0 LDG.E.EL R15, desc[UR4][R4.64] ;  /* 0x00000004040f8981 */ /* 0x000ea2000c2e1900 */
[----:B------:R-:W-:-:S03]  /*0100*/  IMAD.MOV.U32 R0, RZ, RZ, RZ ;  /* 0x000000ffff007224 */ /* 0x000fc600078e00ff */
[----:B------:R-:W3:Y:S01]  /*0110*/  @!P0 LDG.E.EL R14, desc[UR4][R4.64] ;  /* 0x00000004040e8981 */ /* 0x000ee2000c2e1900 */
[----:B------:R-:W-:Y:S01]  /*0120*/  IMAD.MOV.U32 R6, RZ, RZ, RZ ;  /* 0x000000ffff067224 */ /* 0x000fe200078e00ff */
[----:B------:R-:W-:Y:S02]  /*0130*/  CS2R R10, SRZ ;  /* 0x00000000000a7805 */ /* 0x000fe4000001ff00 */
[----:B------:R-:W4:Y:S04]  /*0140*/  @!P0 LDG.E.EL R0, desc[UR4][R4.64+0x4] ;  /* 0x0000040404008981 */ /* 0x000f28000c2e1900 */
[----:B------:R-:W5:Y:S04]  /*0150*/  @!P0 LDG.E.EL R6, desc[UR4][R4.64+0x4] ;  /* 0x0000040404068981 */ /* 0x000f68000c2e1900 */
[----:B------:R-:W5:Y:S04]  /*0160*/  @!P0 LDG.E.EL R10, desc[UR4][R4.64+0x8] ;  /* 0x00000804040a8981 */ /* 0x000f68000c2e1900 */
[----:B------:R-:W5:Y:S01]  /*0170*/  @!P0 LDG.E.EL R11, desc[UR4][R4.64+0x8] ;  /* 0x00000804040b8981 */ /* 0x000f62000c2e1900 */
[----:B------:R-:W-:-:S06]  /*0180*/  CS2R R12, SRZ ;  /* 0x00000000000c7805 */ /* 0x000fcc000001ff00 */
[----:B------:R-:W5:Y:S04]  /*0190*/  @!P0 LDG.E.EL R12, desc[UR4][R4.64+0xc] ;  /* 0x00000c04040c8981 */ /* 0x000f68000c2e1900 */
[----:B------:R-:W5:Y:S01]  /*01a0*/  @!P0 LDG.E.EL R13, desc[UR4][R4.64+0xc] ;  /* 0x00000c04040d8981 */ /* 0x000f62000c2e1900 */
[----:B------:R-:W-:Y:S01]  /*01b0*/  CS2R R8, SRZ ;  /* 0x0000000000087805 */ /* 0x000fe2000001ff00 */
[----:B------:R-:W-:-:S05]  /*01c0*/  IMAD.WIDE R2, R7, 0x4, R2 ;  /* 0x0000000407027825 */ /* 0x000fca00078e0202 */
[----:B------:R1:W5:Y:S02]  /*01d0*/  @!P0 LDG.E.64 R8, desc[UR4][R2.64] ;  /* 0x0000000402088981 */ /* 0x000364000c1e1b00 */
[----:B-1----:R-:W1:Y:S02]  /*01e0*/  LDC.64 R2, c[0x0][0x218] ;  /* 0x00008600ff027b82 */ /* 0x002e640000000a00 */
[----:B-1----:R-:W-:Y:S01]  /*01f0*/  IMAD.WIDE R2, R7, 0x4, R2 ;  /* 0x0000000407027825 */ /* 0x002fe200078e0202 */
[C---:B--2---:R-:W-:Y:S02]  /*0200*/  FSETP.NAN.AND P3, PT, R15.reuse, R15, PT ;  /* 0x0000000f0f00720b */ /* 0x044fe40003f68000 */
[C---:B---3--:R-:W-:Y:S02]  /*0210*/  FSETP.NAN.AND P4, PT, R14.reuse, R14, PT ;  /* 0x0000000e0e00720b */ /* 0x048fe40003f88000 */
[----:B----4-:R-:W-:Y:S02]  /*0220*/  FSETP.GT.AND P1, PT, R15, R0, PT ;  /* 0x000000000f00720b */ /* 0x010fe40003f24000 */
[----:B-----5:R-:W-:-:S07]  /*0230*/  FSETP.GT.AND P2, PT, R14, R6, PT ;  /* 0x000000060e00720b */ /* 0x020fce0003f44000 */
[----:B------:R-:W-:Y:S02]  /*0240*/  @!P3 FSEL R15, R15, R0, P1 ;  /* 0x000000000f0fb208 */ /* 0x000fe40000800000 */
[----:B------:R-:W-:Y:S02]  /*0250*/  @!P4 FSEL R14, R14, R6, P2 ;  /* 0x000000060e0ec208 */ /* 0x000fe40001000000 */
[C---:B------:R-:W-:Y:S02]  /*0260*/  FSETP.GT.AND P1, PT, R15.reuse, R10, PT ;  /* 0x0000000a0f00720b */ /* 0x040fe40003f24000 */
[C---:B------:R-:W-:Y:S02]  /*0270*/  FSETP.GT.AND P2, PT, R14.reuse, R11, PT ;  /* 0x0000000b0e00720b */ /* 0x040fe40003f44000 */
[----:B------:R-:W-:Y:S02]  /*0280*/  FSETP.NAN.AND P3, PT, R15, R15, PT ;  /* 0x0000000f0f00720b */ /* 0x000fe40003f68000 */
[----:B------:R-:W-:-:S07]  /*0290*/  FSETP.NAN.AND P4, PT, R14, R14, PT ;  /* 0x0000000e0e00720b */ /* 0x000fce0003f88000 */
[----:B------:R-:W-:Y:S02]  /*02a0*/  @!P1 FSEL R15, R15, R10, P3 ;  /* 0x0000000a0f0f9208 */ /* 0x000fe40001800000 */
[----:B------:R-:W-:Y:S02]  /*02b0*/  @!P2 FSEL R14, R14, R11, P4 ;  /* 0x0000000b0e0ea208 */ /* 0x000fe40002000000 */
[C---:B------:R-:W-:Y:S02]  /*02c0*/  FSETP.GT.AND P1, PT, R15.reuse, R12, PT ;  /* 0x0000000c0f00720b */ /* 0x040fe40003f24000 */
[C---:B------:R-:W-:Y:S02]  /*02d0*/  FSETP.GT.AND P2, PT, R14.reuse, R13, PT ;  /* 0x0000000d0e00720b */ /* 0x040fe40003f44000 */
[----:B------:R-:W-:Y:S02]  /*02e0*/  FSETP.NAN.AND P3, PT, R15, R15, PT ;  /* 0x0000000f0f00720b */ /* 0x000fe40003f68000 */
[----:B------:R-:W-:-:S07]  /*02f0*/  FSETP.NAN.AND P4, PT, R14, R14, PT ;  /* 0x0000000e0e00720b */ /* 0x000fce0003f88000 */
[----:B------:R-:W-:Y:S02]  /*0300*/  @!P1 FSEL R15, R15, R12, P3 ;  /* 0x0000000c0f0f9208 */ /* 0x000fe40001800000 */
[----:B------:R-:W-:-:S03]  /*0310*/  @!P2 FSEL R14, R14, R13, P4 ;  /* 0x0000000d0e0ea208 */ /* 0x000fc60002000000 */
[----:B------:R-:W-:Y:S02]  /*0320*/  FADD R8, -R15, R8 ;  /* 0x000000080f087221 */ /* 0x000fe40000000100 */
[----:B------:R-:W-:Y:S02]  /*0330*/  FADD R9, -R14, R9 ;  /* 0x000000090e097221 */ /* 0x000fe40000000100 */
[----:B------:R-:W-:Y:S02]  /*0340*/  FMUL R8, R8, 1.4426950216293334961 ;  /* 0x3fb8aa3b08087820 */ /* 0x000fe40000400000 */
[----:B------:R-:W-:-:S03]  /*0350*/  FMUL R9, R9, 1.4426950216293334961 ;  /* 0x3fb8aa3b09097820 */ /* 0x000fc60000400000 */
[----:B------:R-:W-:Y:S02]  /*0360*/  FSETP.GEU.AND P1, PT, R8, -126, PT ;  /* 0xc2fc00000800780b */ /* 0x000fe40003f2e000 */
[----:B------:R-:W-:-:S11]  /*0370*/  FSETP.GEU.AND P2, PT, R9, -126, PT ;  /* 0xc2fc00000900780b */ /* 0x000fd60003f4e000 */
[----:B------:R-:W-:Y:S02]  /*0380*/  @!P1 FMUL R8, R8, 0.5 ;  /* 0x3f00000008089820 */ /* 0x000fe40000400000 */
[----:B------:R-:W-:Y:S02]  /*0390*/  @!P2 FMUL R9, R9, 0.5 ;  /* 0x3f0000000909a820 */ /* 0x000fe40000400000 */
[----:B------:R-:W1:Y:S08]  /*03a0*/  MUFU.EX2 R4, R8 ;  /* 0x0000000800047308 */ /* 0x000e700000000800 */
[----:B------:R-:W2:Y:S01]  /*03b0*/  MUFU.EX2 R5, R9 ;  /* 0x0000000900057308 */ /* 0x000ea20000000800 */
[----:B-1----:R-:W-:Y:S01]  /*03c0*/  @!P1 FMUL R4, R4, R4 ;  /* 0x0000000404049220 */ /* 0x002fe20000400000 */
[----:B--2---:R-:W-:Y:S01]  /*03d0*/  @!P2 FMUL R5, R5, R5 ;  /* 0x000000050505a220 */ /* 0x004fe20000400000 */
[----:B------:R-:W-:Y:S06]  /*03e0*/  @P0 EXIT ;  /* 0x000000000000094d */ /* 0x000fec0003800000 */
[----:B------:R-:W-:Y:S01]  /*03f0*/  STG.E.64 desc[UR4][R2.64], R4 ;  /* 0x0000000402007986 */ /* 0x000fe2000c101b04 */
[----:B------:R-:W-:Y:S05]  /*0400*/  EXIT ;  /* 0x000000000000794d */ /* 0x000fea0003800000 */
.L_x_0:
[----:B------:R-:W-:-:S00]  /*0410*/  BRA `(.L_x_0) ;  /* 0xfffffffc00fc7947 */ /* 0x000fc0000383ffff */
[----:B------:R-:W-:-:S00]  /*0420*/  NOP ;  /* 0x0000000000007918 */ /* 0x000fc00000000000 */
        /* <DEDUP_REMOVED lines=13> */
.L_x_1:


//--------------------- .nv.constant0.triton_poi_fused__safe_softmax_3 --------------------------
	.section	.nv.constant0.triton_poi_fused__safe_softmax_3,"a",@progbits
	.sectionflags	@""
	.align	4
.nv.constant0.triton_poi_fused__safe_softmax_3:
	.zero		548
